	.headerflags	@"EF_CUDA_TEXMODE_UNIFIED EF_CUDA_64BIT_ADDRESS EF_CUDA_ACCELERATORS EF_CUDA_SM90 EF_CUDA_VIRTUAL_SM(EF_CUDA_SM90)"
	.elftype	@"ET_EXEC"


//--------------------- .nv.info                  --------------------------
	.section	.nv.info,"",@"SHT_CUDA_INFO"
	.align	4


	//----- nvinfo : EIATTR_REGCOUNT
	.align		4
        /*0000*/ 	.byte	0x04, 0x2f
        /*0002*/ 	.short	(.L_1 - .L_0)
	.align		4
.L_0:
        /*0004*/ 	.word	index@(triton_poi_fused_cat_convolution_15)
        /*0008*/ 	.word	0x00000020


	//----- nvinfo : EIATTR_MIN_STACK_SIZE
	.align		4
.L_1:
        /*000c*/ 	.byte	0x04, 0x12
        /*000e*/ 	.short	(.L_3 - .L_2)
	.align		4
.L_2:
        /*0010*/ 	.word	index@(triton_poi_fused_cat_convolution_15)
        /*0014*/ 	.word	0x00000000


	//----- nvinfo : EIATTR_FRAME_SIZE
	.align		4
.L_3:
        /*0018*/ 	.byte	0x04, 0x11
        /*001a*/ 	.short	(.L_5 - .L_4)
	.align		4
.L_4:
        /*001c*/ 	.word	index@(triton_poi_fused_cat_convolution_15)
        /*0020*/ 	.word	0x00000000


	//----- nvinfo : EIATTR_MIN_STACK_SIZE
	.align		4
.L_5:
        /*0024*/ 	.byte	0x04, 0x12
        /*0026*/ 	.short	(.L_7 - .L_6)
	.align		4
.L_6:
        /*0028*/ 	.word	index@(triton_poi_fused_cat_convolution_15)
        /*002c*/ 	.word	0x00000000
.L_7:


//--------------------- .nv.info.triton_poi_fused_cat_convolution_15 --------------------------
	.section	.nv.info.triton_poi_fused_cat_convolution_15,"",@"SHT_CUDA_INFO"
	.sectionflags	@""
	.align	4


	//----- nvinfo : EIATTR_CUDA_API_VERSION
	.align		4
        /*0000*/ 	.byte	0x04, 0x37
        /*0002*/ 	.short	(.L_9 - .L_8)
.L_8:
        /*0004*/ 	.word	0x0000007c


	//----- nvinfo : EIATTR_KPARAM_INFO
	.align		4
.L_9:
        /*0008*/ 	.byte	0x04, 0x17
        /*000a*/ 	.short	(.L_11 - .L_10)
.L_10:
        /*000c*/ 	.word	0x00000000
        /*0010*/ 	.short	0x000b
        /*0012*/ 	.short	0x0054
        /*0014*/ 	.byte	0x00, 0xf0, 0x11, 0x00


	//----- nvinfo : EIATTR_KPARAM_INFO
	.align		4
.L_11:
        /*0018*/ 	.byte	0x04, 0x17
        /*001a*/ 	.short	(.L_13 - .L_12)
.L_12:
        /*001c*/ 	.word	0x00000000
        /*0020*/ 	.short	0x000a
        /*0022*/ 	.short	0x0050
        /*0024*/ 	.byte	0x00, 0xf0, 0x11, 0x00


	//----- nvinfo : EIATTR_KPARAM_INFO
	.align		4
.L_13:
        /*0028*/ 	.byte	0x04, 0x17
        /*002a*/ 	.short	(.L_15 - .L_14)
.L_14:
        /*002c*/ 	.word	0x00000000
        /*0030*/ 	.short	0x0009
        /*0032*/ 	.short	0x0048
        /*0034*/ 	.byte	0x00, 0xf4, 0x21, 0x00


	//----- nvinfo : EIATTR_KPARAM_INFO
	.align		4
.L_15:
        /*0038*/ 	.byte	0x04, 0x17
        /*003a*/ 	.short	(.L_17 - .L_16)
.L_16:
        /*003c*/ 	.word	0x00000000
        /*0040*/ 	.short	0x0008
        /*0042*/ 	.short	0x0040
        /*0044*/ 	.byte	0x00, 0xf4, 0x21, 0x00


	//----- nvinfo : EIATTR_KPARAM_INFO
	.align		4
.L_17:
        /*0048*/ 	.byte	0x04, 0x17
        /*004a*/ 	.short	(.L_19 - .L_18)
.L_18:
        /*004c*/ 	.word	0x00000000
        /*0050*/ 	.short	0x0007
        /*0052*/ 	.short	0x0038
        /*0054*/ 	.byte	0x00, 0xf4, 0x21, 0x00


	//----- nvinfo : EIATTR_KPARAM_INFO
	.align		4
.L_19:
        /*0058*/ 	.byte	0x04, 0x17
        /*005a*/ 	.short	(.L_21 - .L_20)
.L_20:
        /*005c*/ 	.word	0x00000000
        /*0060*/ 	.short	0x0006
        /*0062*/ 	.short	0x0030
        /*0064*/ 	.byte	0x00, 0xf4, 0x21, 0x00


	//----- nvinfo : EIATTR_KPARAM_INFO
	.align		4
.L_21:
        /*0068*/ 	.byte	0x04, 0x17
        /*006a*/ 	.short	(.L_23 - .L_22)
.L_22:
        /*006c*/ 	.word	0x00000000
        /*0070*/ 	.short	0x0005
        /*0072*/ 	.short	0x0028
        /*0074*/ 	.byte	0x00, 0xf4, 0x21, 0x00


	//----- nvinfo : EIATTR_KPARAM_INFO
	.align		4
.L_23:
        /*0078*/ 	.byte	0x04, 0x17
        /*007a*/ 	.short	(.L_25 - .L_24)
.L_24:
        /*007c*/ 	.word	0x00000000
        /*0080*/ 	.short	0x0004
        /*0082*/ 	.short	0x0020
        /*0084*/ 	.byte	0x00, 0xf4, 0x21, 0x00


	//----- nvinfo : EIATTR_KPARAM_INFO
	.align		4
.L_25:
        /*0088*/ 	.byte	0x04, 0x17
        /*008a*/ 	.short	(.L_27 - .L_26)
.L_26:
        /*008c*/ 	.word	0x00000000
        /*0090*/ 	.short	0x0003
        /*0092*/ 	.short	0x0018
        /*0094*/ 	.byte	0x00, 0xf4, 0x21, 0x00


	//----- nvinfo : EIATTR_KPARAM_INFO
	.align		4
.L_27:
        /*0098*/ 	.byte	0x04, 0x17
        /*009a*/ 	.short	(.L_29 - .L_28)
.L_28:
        /*009c*/ 	.word	0x00000000
        /*00a0*/ 	.short	0x0002
        /*00a2*/ 	.short	0x0010
        /*00a4*/ 	.byte	0x00, 0xf4, 0x21, 0x00


	//----- nvinfo : EIATTR_KPARAM_INFO
	.align		4
.L_29:
        /*00a8*/ 	.byte	0x04, 0x17
        /*00aa*/ 	.short	(.L_31 - .L_30)
.L_30:
        /*00ac*/ 	.word	0x00000000
        /*00b0*/ 	.short	0x0001
        /*00b2*/ 	.short	0x0008
        /*00b4*/ 	.byte	0x00, 0xf4, 0x21, 0x00


	//----- nvinfo : EIATTR_KPARAM_INFO
	.align		4
.L_31:
        /*00b8*/ 	.byte	0x04, 0x17
        /*00ba*/ 	.short	(.L_33 - .L_32)
.L_32:
        /*00bc*/ 	.word	0x00000000
        /*00c0*/ 	.short	0x0000
        /*00c2*/ 	.short	0x0000
        /*00c4*/ 	.byte	0x00, 0xf4, 0x21, 0x00


	//----- nvinfo : EIATTR_SPARSE_MMA_MASK
	.align		4
.L_33:
        /*00c8*/ 	.byte	0x03, 0x50
        /*00ca*/ 	.short	0x0000


	//----- nvinfo : EIATTR_MAXREG_COUNT
	.align		4
        /*00cc*/ 	.byte	0x03, 0x1b
        /*00ce*/ 	.short	0x00ff


	//----- nvinfo : EIATTR_EXIT_INSTR_OFFSETS
	.align		4
        /*00d0*/ 	.byte	0x04, 0x1c
        /*00d2*/ 	.short	(.L_35 - .L_34)


	//   ....[0]....
.L_34:
        /*00d4*/ 	.word	0x00000770


	//   ....[1]....
        /*00d8*/ 	.word	0x00000790


	//----- nvinfo : EIATTR_REQNTID
	.align		4
.L_35:
        /*00dc*/ 	.byte	0x04, 0x10
        /*00de*/ 	.short	(.L_37 - .L_36)
.L_36:
        /*00e0*/ 	.word	0x00000080
        /*00e4*/ 	.word	0x00000001
        /*00e8*/ 	.word	0x00000001


	//----- nvinfo : EIATTR_CBANK_PARAM_SIZE
	.align		4
.L_37:
        /*00ec*/ 	.byte	0x03, 0x19
        /*00ee*/ 	.short	0x0058


	//----- nvinfo : EIATTR_PARAM_CBANK
	.align		4
        /*00f0*/ 	.byte	0x04, 0x0a
        /*00f2*/ 	.short	(.L_39 - .L_38)
	.align		4
.L_38:
        /*00f4*/ 	.word	index@(.nv.constant0.triton_poi_fused_cat_convolution_15)
        /*00f8*/ 	.short	0x0210
        /*00fa*/ 	.short	0x0058


	//----- nvinfo : EIATTR_SW_WAR
	.align		4
.L_39:
        /*00fc*/ 	.byte	0x04, 0x36
        /*00fe*/ 	.short	(.L_41 - .L_40)
.L_40:
        /*0100*/ 	.word	0x00000008
.L_41:


//--------------------- .nv.callgraph             --------------------------
	.section	.nv.callgraph,"",@"SHT_CUDA_CALLGRAPH"
	.align	4
	.sectionentsize	8
	.align		4
        /*0000*/ 	.word	0x00000000
	.align		4
        /*0004*/ 	.word	0xffffffff
	.align		4
        /*0008*/ 	.word	0x00000000
	.align		4
        /*000c*/ 	.word	0xfffffffe
	.align		4
        /*0010*/ 	.word	0x00000000
	.align		4
        /*0014*/ 	.word	0xfffffffd
	.align		4
        /*0018*/ 	.word	0x00000000
	.align		4
        /*001c*/ 	.word	0xfffffffc


//--------------------- .text.triton_poi_fused_cat_convolution_15 --------------------------
	.section	.text.triton_poi_fused_cat_convolution_15,"ax",@progbits
	.sectionflags	@"SHF_BARRIERS=1"
	.align	128
        .global         triton_poi_fused_cat_convolution_15
        .type           triton_poi_fused_cat_convolution_15,@function
        .size           triton_poi_fused_cat_convolution_15,(.L_x_1 - triton_poi_fused_cat_convolution_15)
        .other          triton_poi_fused_cat_convolution_15,@"STO_CUDA_ENTRY STV_DEFAULT"
triton_poi_fused_cat_convolution_15:
.text.triton_poi_fused_cat_convolution_15:
[----:B------:R-:W0:Y:S01]  /*0000*/  LDC R1, c[0x0][0x28] ;  /* 0x00000a00ff017b82 */ /* 0x000e220000000800 */
[----:B------:R-:W1:Y:S07]  /*0010*/  S2R R0, SR_TID.X ;  /* 0x0000000000007919 */ /* 0x000e6e0000002100 */
[----:B------:R-:W2:Y:S01]  /*0020*/  LDC.64 R10, c[0x0][0x210] ;  /* 0x00008400ff0a7b82 */ /* 0x000ea20000000a00 */
[----:B------:R-:W-:Y:S01]  /*0030*/  CS2R R8, SRZ ;  /* 0x0000000000087805 */ /* 0x000fe2000001ff00 */
[----:B------:R-:W-:Y:S01]  /*0040*/  ULDC.64 UR6, c[0x0][0x208] ;  /* 0x0000820000067ab9 */ /* 0x000fe20000000a00 */
[----:B------:R-:W3:Y:S01]  /*0050*/  S2R R4, SR_CTAID.Y ;  /* 0x0000000000047919 */ /* 0x000ee20000002600 */
[----:B------:R-:W4:Y:S04]  /*0060*/  S2R R3, SR_CTAID.X ;  /* 0x0000000000037919 */ /* 0x000f280000002500 */
[----:B------:R-:W5:Y:S08]  /*0070*/  LDC.64 R18, c[0x0][0x220] ;  /* 0x00008800ff127b82 */ /* 0x000f700000000a00 */
[----:B------:R-:W2:Y:S08]  /*0080*/  LDC.64 R22, c[0x0][0x218] ;  /* 0x00008600ff167b82 */ /* 0x000eb00000000a00 */
[----:B------:R-:W5:Y:S01]  /*0090*/  LDC.64 R20, c[0x0][0x228] ;  /* 0x00008a00ff147b82 */ /* 0x000f620000000a00 */
[----:B-1----:R-:W-:-:S07]  /*00a0*/  IMAD.SHL.U32 R5, R0, 0x2, RZ ;  /* 0x0000000200057824 */ /* 0x002fce00078e00ff */
[----:B------:R-:W1:Y:S01]  /*00b0*/  LDC.64 R28, c[0x0][0x238] ;  /* 0x00008e00ff1c7b82 */ /* 0x000e620000000a00 */
[----:B------:R-:W-:Y:S02]  /*00c0*/  LOP3.LUT R5, R5, 0xfe, RZ, 0xc0, !PT ;  /* 0x000000fe05057812 */ /* 0x000fe400078ec0ff */
[----:B----4-:R-:W-:-:S05]  /*00d0*/  ISETP.GE.AND P0, PT, R3, 0x4, PT ;  /* 0x000000040300780c */ /* 0x010fca0003f06270 */
[----:B------:R-:W4:Y:S01]  /*00e0*/  LDC.64 R26, c[0x0][0x230] ;  /* 0x00008c00ff1a7b82 */ /* 0x000f220000000a00 */
[----:B---3--:R-:W-:-:S04]  /*00f0*/  PRMT R6, R5, 0x6540, R4 ;  /* 0x0000654005067816 */ /* 0x008fc80000000004 */
[----:B------:R-:W-:Y:S02]  /*0100*/  SHF.R.S32.HI R7, RZ, 0x1f, R6 ;  /* 0x0000001fff077819 */ /* 0x000fe40000011406 */
[----:B------:R-:W-:Y:S02]  /*0110*/  ISETP.LT.AND P1, PT, R6, 0x200, !P0 ;  /* 0x000002000600780c */ /* 0x000fe40004721270 */
[----:B------:R-:W-:-:S04]  /*0120*/  LEA.HI R2, R7, R6, RZ, 0x7 ;  /* 0x0000000607027211 */ /* 0x000fc800078f38ff */
[----:B------:R-:W-:-:S05]  /*0130*/  LOP3.LUT R7, R2, 0xffffff80, RZ, 0xc0, !PT ;  /* 0xffffff8002077812 */ /* 0x000fca00078ec0ff */
[--C-:B------:R-:W-:Y:S02]  /*0140*/  IMAD.IADD R6, R6, 0x1, -R7.reuse ;  /* 0x0000000106067824 */ /* 0x100fe400078e0a07 */
[----:B------:R-:W-:-:S03]  /*0150*/  IMAD R7, R3, 0x20, R7 ;  /* 0x0000002003077824 */ /* 0x000fc600078e0207 */
[C---:B------:R-:W-:Y:S01]  /*0160*/  ISETP.LT.AND P2, PT, R6.reuse, 0x20, P1 ;  /* 0x000000200600780c */ /* 0x040fe20000f41270 */
[C---:B------:R-:W-:Y:S01]  /*0170*/  IMAD.IADD R24, R6.reuse, 0x1, R7 ;  /* 0x0000000106187824 */ /* 0x040fe200078e0207 */
[----:B------:R-:W-:-:S03]  /*0180*/  LOP3.LUT R7, R6, 0xffffffe0, RZ, 0xc0, !PT ;  /* 0xffffffe006077812 */ /* 0x000fc600078ec0ff */
[----:B--2---:R-:W-:Y:S01]  /*0190*/  IMAD.WIDE R14, R24, 0x4, R10 ;  /* 0x00000004180e7825 */ /* 0x004fe200078e020a */
[----:B------:R-:W-:-:S03]  /*01a0*/  ISETP.EQ.AND P5, PT, R7, 0x20, P1 ;  /* 0x000000200700780c */ /* 0x000fc60000fa2270 */
[----:B------:R-:W-:Y:S01]  /*01b0*/  VIADD R17, R24, 0xffffffe0 ;  /* 0xffffffe018117836 */ /* 0x000fe20000000000 */
[----:B------:R-:W-:-:S03]  /*01c0*/  CS2R R10, SRZ ;  /* 0x00000000000a7805 */ /* 0x000fc6000001ff00 */
[----:B------:R2:W3:Y:S01]  /*01d0*/  @P2 LDG.E.EL.64 R8, desc[UR6][R14.64] ;  /* 0x000000060e082981 */ /* 0x0004e2000c2e1b00 */
[----:B-----5:R-:W-:Y:S01]  /*01e0*/  IMAD.WIDE R18, R17, 0x4, R18 ;  /* 0x0000000411127825 */ /* 0x020fe200078e0212 */
[----:B------:R-:W-:Y:S02]  /*01f0*/  ISETP.EQ.AND P3, PT, R7, 0x40, P1 ;  /* 0x000000400700780c */ /* 0x000fe40000f62270 */
[----:B------:R-:W-:Y:S01]  /*0200*/  CS2R R12, SRZ ;  /* 0x00000000000c7805 */ /* 0x000fe2000001ff00 */
[----:B0-----:R-:W-:-:S04]  /*0210*/  IMAD.WIDE R22, R6, 0x4, R22 ;  /* 0x0000000406167825 */ /* 0x001fc800078e0216 */
[C---:B------:R-:W-:Y:S01]  /*0220*/  IMAD.WIDE R20, R6.reuse, 0x4, R20 ;  /* 0x0000000406147825 */ /* 0x040fe200078e0214 */
[----:B--2---:R-:W-:Y:S01]  /*0230*/  CS2R R14, SRZ ;  /* 0x00000000000e7805 */ /* 0x004fe2000001ff00 */
[----:B------:R0:W2:Y:S01]  /*0240*/  @P2 LDG.E.EL.64 R10, desc[UR6][R22.64] ;  /* 0x00000006160a2981 */ /* 0x0000a2000c2e1b00 */
[----:B------:R-:W-:Y:S01]  /*0250*/  CS2R R16, SRZ ;  /* 0x0000000000107805 */ /* 0x000fe2000001ff00 */
[C---:B-1----:R-:W-:Y:S01]  /*0260*/  IMAD.WIDE R28, R6.reuse, 0x4, R28 ;  /* 0x00000004061c7825 */ /* 0x042fe200078e021c */
[----:B------:R-:W-:Y:S01]  /*0270*/  ISETP.GT.AND P4, PT, R6, 0x5f, P1 ;  /* 0x0000005f0600780c */ /* 0x000fe20000f84270 */
[----:B------:R-:W5:Y:S04]  /*0280*/  @P5 LDG.E.EL.64 R12, desc[UR6][R20.64+-0x80] ;  /* 0xffff8006140c5981 */ /* 0x000f68000c2e1b00 */
[----:B------:R1:W2:Y:S01]  /*0290*/  @P5 LDG.E.EL.64 R14, desc[UR6][R18.64] ;  /* 0x00000006120e5981 */ /* 0x0002a2000c2e1b00 */
[----:B0-----:R-:W0:Y:S01]  /*02a0*/  LDC.64 R22, c[0x0][0x248] ;  /* 0x00009200ff167b82 */ /* 0x001e220000000a00 */
[----:B------:R-:W-:-:S02]  /*02b0*/  VIADD R25, R24, 0xffffffc0 ;  /* 0xffffffc018197836 */ /* 0x000fc40000000000 */
[----:B------:R4:W3:Y:S05]  /*02c0*/  @P3 LDG.E.EL.64 R16, desc[UR6][R28.64+-0x100] ;  /* 0xffff00061c103981 */ /* 0x0008ea000c2e1b00 */
[----:B-1----:R-:W1:Y:S01]  /*02d0*/  LDC.64 R18, c[0x0][0x240] ;  /* 0x00009000ff127b82 */ /* 0x002e620000000a00 */
[----:B------:R-:W-:Y:S01]  /*02e0*/  CS2R R20, SRZ ;  /* 0x0000000000147805 */ /* 0x000fe2000001ff00 */
[----:B----4-:R-:W-:-:S04]  /*02f0*/  IMAD.WIDE R26, R25, 0x4, R26 ;  /* 0x00000004191a7825 */ /* 0x010fc800078e021a */
[----:B------:R-:W-:Y:S01]  /*0300*/  VIADD R29, R24, 0xffffffa0 ;  /* 0xffffffa0181d7836 */ /* 0x000fe20000000000 */
[----:B------:R2:W4:Y:S01]  /*0310*/  @P3 LDG.E.EL.64 R20, desc[UR6][R26.64] ;  /* 0x000000061a143981 */ /* 0x000522000c2e1b00 */
[----:B------:R-:W-:Y:S01]  /*0320*/  CS2R R24, SRZ ;  /* 0x0000000000187805 */ /* 0x000fe2000001ff00 */
[----:B0-----:R-:W-:-:S05]  /*0330*/  IMAD.WIDE R22, R6, 0x4, R22 ;  /* 0x0000000406167825 */ /* 0x001fca00078e0216 */
[----:B------:R-:W4:Y:S01]  /*0340*/  @P4 LDG.E.EL.64 R24, desc[UR6][R22.64+-0x180] ;  /* 0xfffe800616184981 */ /* 0x000f22000c2e1b00 */
[----:B-1----:R-:W-:Y:S01]  /*0350*/  IMAD.WIDE R28, R29, 0x4, R18 ;  /* 0x000000041d1c7825 */ /* 0x002fe200078e0212 */
[----:B------:R-:W-:-:S06]  /*0360*/  CS2R R18, SRZ ;  /* 0x0000000000127805 */ /* 0x000fcc000001ff00 */
[----:B------:R-:W4:Y:S01]  /*0370*/  @P4 LDG.E.EL.64 R18, desc[UR6][R28.64] ;  /* 0x000000061c124981 */ /* 0x000f22000c2e1b00 */
[----:B------:R-:W0:Y:S01]  /*0380*/  S2UR UR5, SR_CgaCtaId ;  /* 0x00000000000579c3 */ /* 0x000e220000008800 */
[----:B------:R-:W-:Y:S01]  /*0390*/  ISETP.NE.AND P6, PT, R7, 0x40, PT ;  /* 0x000000400700780c */ /* 0x000fe20003fc5270 */
[----:B------:R-:W-:Y:S02]  /*03a0*/  UMOV UR4, 0x400 ;  /* 0x0000040000047882 */ /* 0x000fe40000000000 */
[----:B0-----:R-:W-:Y:S01]  /*03b0*/  UPRMT UR4, UR5, 0x654, UR4 ;  /* 0x0000065405047896 */ /* 0x001fe20008000004 */
[----:B------:R-:W-:Y:S01]  /*03c0*/  IMAD.SHL.U32 R2, R2, 0x4, RZ ;  /* 0x0000000402027824 */ /* 0x000fe200078e00ff */
[----:B-----5:R-:W-:Y:S02]  /*03d0*/  SEL R13, R13, RZ, P5 ;  /* 0x000000ff0d0d7207 */ /* 0x020fe40002800000 */
[----:B--2---:R-:W-:Y:S02]  /*03e0*/  SEL R27, R14, RZ, P5 ;  /* 0x000000ff0e1b7207 */ /* 0x004fe40002800000 */
[----:B------:R-:W-:-:S02]  /*03f0*/  SEL R14, R15, RZ, P5 ;  /* 0x000000ff0f0e7207 */ /* 0x000fc40002800000 */
[----:B------:R-:W-:Y:S02]  /*0400*/  SEL R12, R12, RZ, P5 ;  /* 0x000000ff0c0c7207 */ /* 0x000fe40002800000 */
[----:B------:R-:W-:Y:S01]  /*0410*/  ISETP.NE.AND P5, PT, R7, 0x20, PT ;  /* 0x000000200700780c */ /* 0x000fe20003fa5270 */
[----:B------:R-:W-:Y:S01]  /*0420*/  FADD R7, R14, R13 ;  /* 0x0000000d0e077221 */ /* 0x000fe20000000000 */
[----:B---3--:R-:W-:Y:S02]  /*0430*/  SEL R16, R16, RZ, P3 ;  /* 0x000000ff10107207 */ /* 0x008fe40001800000 */
[----:B----4-:R-:W-:-:S05]  /*0440*/  SEL R13, R20, RZ, P3 ;  /* 0x000000ff140d7207 */ /* 0x010fca0001800000 */
[----:B------:R-:W-:Y:S01]  /*0450*/  FADD R13, R13, R16 ;  /* 0x000000100d0d7221 */ /* 0x000fe20000000000 */
[----:B------:R-:W-:Y:S02]  /*0460*/  SEL R14, R21, RZ, P3 ;  /* 0x000000ff150e7207 */ /* 0x000fe40001800000 */
[----:B------:R-:W-:Y:S02]  /*0470*/  SEL R17, R17, RZ, P3 ;  /* 0x000000ff11117207 */ /* 0x000fe40001800000 */
[----:B------:R-:W-:Y:S02]  /*0480*/  SEL R24, R24, RZ, P4 ;  /* 0x000000ff18187207 */ /* 0x000fe40002000000 */
[----:B------:R-:W-:Y:S02]  /*0490*/  SEL R25, R25, RZ, P4 ;  /* 0x000000ff19197207 */ /* 0x000fe40002000000 */
[----:B------:R-:W-:Y:S02]  /*04a0*/  ISETP.GT.AND P3, PT, R6, 0x5f, PT ;  /* 0x0000005f0600780c */ /* 0x000fe40003f64270 */
[----:B------:R-:W-:-:S02]  /*04b0*/  SEL R15, R18, RZ, P4 ;  /* 0x000000ff120f7207 */ /* 0x000fc40002000000 */
[----:B------:R-:W-:Y:S02]  /*04c0*/  SEL R16, R19, RZ, P4 ;  /* 0x000000ff13107207 */ /* 0x000fe40002000000 */
[----:B------:R-:W-:Y:S01]  /*04d0*/  ISETP.GE.AND P4, PT, R6, 0x20, PT ;  /* 0x000000200600780c */ /* 0x000fe20003f86270 */
[----:B------:R-:W-:Y:S02]  /*04e0*/  FADD R24, R15, R24 ;  /* 0x000000180f187221 */ /* 0x000fe40000000000 */
[----:B------:R-:W-:Y:S01]  /*04f0*/  FADD R25, R16, R25 ;  /* 0x0000001910197221 */ /* 0x000fe20000000000 */
[----:B------:R-:W-:Y:S01]  /*0500*/  SEL R10, R10, RZ, P2 ;  /* 0x000000ff0a0a7207 */ /* 0x000fe20001000000 */
[----:B------:R-:W-:Y:S01]  /*0510*/  FADD R12, R27, R12 ;  /* 0x0000000c1b0c7221 */ /* 0x000fe20000000000 */
[----:B------:R-:W-:Y:S01]  /*0520*/  SEL R15, R8, RZ, P2 ;  /* 0x000000ff080f7207 */ /* 0x000fe20001000000 */
[----:B------:R-:W-:Y:S01]  /*0530*/  FADD R14, R14, R17 ;  /* 0x000000110e0e7221 */ /* 0x000fe20000000000 */
[----:B------:R-:W-:-:S02]  /*0540*/  SEL R16, R9, RZ, P2 ;  /* 0x000000ff09107207 */ /* 0x000fc40001000000 */
[----:B------:R-:W-:Y:S02]  /*0550*/  SEL R11, R11, RZ, P2 ;  /* 0x000000ff0b0b7207 */ /* 0x000fe40001000000 */
[----:B------:R-:W-:Y:S02]  /*0560*/  @P6 FSEL R13, R24, RZ, P3 ;  /* 0x000000ff180d6208 */ /* 0x000fe40001800000 */
[----:B------:R-:W-:Y:S01]  /*0570*/  @P6 FSEL R14, R25, RZ, P3 ;  /* 0x000000ff190e6208 */ /* 0x000fe20001800000 */
[----:B------:R-:W-:Y:S01]  /*0580*/  FADD R8, R15, R10 ;  /* 0x0000000a0f087221 */ /* 0x000fe20000000000 */
[----:B------:R-:W-:Y:S01]  /*0590*/  FADD R9, R16, R11 ;  /* 0x0000000b10097221 */ /* 0x000fe20000000000 */
[----:B------:R-:W-:Y:S01]  /*05a0*/  @P4 FSEL R8, R12, R13, !P5 ;  /* 0x0000000d0c084208 */ /* 0x000fe20006800000 */
[----:B------:R-:W0:Y:S01]  /*05b0*/  LDC.64 R10, c[0x0][0x258] ;  /* 0x00009600ff0a7b82 */ /* 0x000e220000000a00 */
[----:B------:R-:W-:Y:S02]  /*05c0*/  LEA R16, R5, UR4, 0x3 ;  /* 0x0000000405107c11 */ /* 0x000fe4000f8e18ff */
[----:B------:R-:W-:-:S03]  /*05d0*/  @P4 FSEL R9, R7, R14, !P5 ;  /* 0x0000000e07094208 */ /* 0x000fc60006800000 */
[----:B------:R-:W-:Y:S01]  /*05e0*/  STS [R16], R8 ;  /* 0x0000000810007388 */ /* 0x000fe20000000800 */
[----:B------:R-:W-:Y:S01]  /*05f0*/  LOP3.LUT R15, R0, 0x7f, RZ, 0xc0, !PT ;  /* 0x0000007f000f7812 */ /* 0x000fe200078ec0ff */
[----:B------:R-:W1:Y:S02]  /*0600*/  LDC.64 R12, c[0x0][0x250] ;  /* 0x00009400ff0c7b82 */ /* 0x000e640000000a00 */
[----:B------:R-:W-:Y:S01]  /*0610*/  STS [R16+0x8], R9 ;  /* 0x0000080910007388 */ /* 0x000fe20000000800 */
[C---:B------:R-:W-:Y:S02]  /*0620*/  LOP3.LUT R0, R15.reuse, 0x80, RZ, 0xfc, !PT ;  /* 0x000000800f007812 */ /* 0x040fe400078efcff */
[----:B------:R-:W-:-:S03]  /*0630*/  LEA R7, R15, UR4, 0x3 ;  /* 0x000000040f077c11 */ /* 0x000fc6000f8e18ff */
[----:B------:R-:W-:Y:S01]  /*0640*/  BAR.SYNC.DEFER_BLOCKING 0x0 ;  /* 0x0000000000007b1d */ /* 0x000fe20000010000 */
[----:B------:R-:W-:Y:S01]  /*0650*/  LEA R14, R0, UR4, 0x3 ;  /* 0x00000004000e7c11 */ /* 0x000fe2000f8e18ff */
[----:B------:R-:W-:-:S04]  /*0660*/  IMAD.SHL.U32 R0, R4, 0x100, RZ ;  /* 0x0000010004007824 */ /* 0x000fc800078e00ff */
[----:B------:R2:W3:Y:S04]  /*0670*/  LDS R17, [R7] ;  /* 0x0000000007117984 */ /* 0x0004e80000000800 */
[----:B------:R-:W4:Y:S01]  /*0680*/  LDS R19, [R14] ;  /* 0x000000000e137984 */ /* 0x000f220000000800 */
[----:B------:R-:W-:Y:S02]  /*0690*/  PRMT R4, R15, 0x6540, R4 ;  /* 0x000065400f047816 */ /* 0x000fe40000000004 */
[----:B------:R-:W-:Y:S02]  /*06a0*/  LOP3.LUT R0, R0, 0x80, R15, 0xfe, !PT ;  /* 0x0000008000007812 */ /* 0x000fe400078efe0f */
[----:B------:R-:W-:Y:S02]  /*06b0*/  ISETP.LT.AND P2, PT, R4, 0x200, !P0 ;  /* 0x000002000400780c */ /* 0x000fe40004741270 */
[----:B------:R-:W-:Y:S01]  /*06c0*/  ISETP.LT.AND P0, PT, R0, 0x200, !P0 ;  /* 0x000002000000780c */ /* 0x000fe20004701270 */
[----:B------:R-:W-:-:S02]  /*06d0*/  IMAD R5, R4, 0x4, R3 ;  /* 0x0000000404057824 */ /* 0x000fc400078e0203 */
[----:B--2---:R-:W-:Y:S01]  /*06e0*/  IMAD R7, R0, 0x4, R3 ;  /* 0x0000000400077824 */ /* 0x004fe200078e0203 */
[----:B------:R-:W-:Y:S01]  /*06f0*/  LOP3.LUT R15, R2, 0xfffffe00, RZ, 0xc0, !PT ;  /* 0xfffffe00020f7812 */ /* 0x000fe200078ec0ff */
[----:B------:R-:W-:Y:S02]  /*0700*/  IMAD R6, R3, 0x80, R6 ;  /* 0x0000008003067824 */ /* 0x000fe400078e0206 */
[----:B-1----:R-:W-:-:S04]  /*0710*/  IMAD.WIDE R2, R5, 0x4, R12 ;  /* 0x0000000405027825 */ /* 0x002fc800078e020c */
[----:B------:R-:W-:-:S04]  /*0720*/  IMAD.WIDE R12, R7, 0x4, R12 ;  /* 0x00000004070c7825 */ /* 0x000fc800078e020c */
[----:B------:R-:W-:-:S04]  /*0730*/  IMAD.IADD R15, R6, 0x1, R15 ;  /* 0x00000001060f7824 */ /* 0x000fc800078e020f */
[----:B0-----:R-:W-:Y:S01]  /*0740*/  IMAD.WIDE R10, R15, 0x4, R10 ;  /* 0x000000040f0a7825 */ /* 0x001fe200078e020a */
[----:B---3--:R0:W-:Y:S04]  /*0750*/  @P2 STG.E desc[UR6][R2.64], R17 ;  /* 0x0000001102002986 */ /* 0x0081e8000c101906 */
[----:B----4-:R0:W-:Y:S02]  /*0760*/  @P0 STG.E desc[UR6][R12.64], R19 ;  /* 0x000000130c000986 */ /* 0x0101e4000c101906 */
[----:B0-----:R-:W-:Y:S05]  /*0770*/  @!P1 EXIT ;  /* 0x000000000000994d */ /* 0x001fea0003800000 */
[----:B------:R-:W-:Y:S01]  /*0780*/  STG.E.64 desc[UR6][R10.64], R8 ;  /* 0x000000080a007986 */ /* 0x000fe2000c101b06 */
[----:B------:R-:W-:Y:S05]  /*0790*/  EXIT ;  /* 0x000000000000794d */ /* 0x000fea0003800000 */
.L_x_0:
[----:B------:R-:W-:-:S00]  /*07a0*/  BRA `(.L_x_0) ;  /* 0xfffffffc00fc7947 */ /* 0x000fc0000383ffff */
[----:B------:R-:W-:-:S00]  /*07b0*/  NOP ;  /* 0x0000000000007918 */ /* 0x000fc00000000000 */
        /* <DEDUP_REMOVED lines=12> */
.L_x_1:


//--------------------- .nv.shared.triton_poi_fused_cat_convolution_15 --------------------------
	.section	.nv.shared.triton_poi_fused_cat_convolution_15,"aw",@nobits
	.sectionflags	@""
	.align	16
	.zero		1024


//--------------------- .nv.constant0.triton_poi_fused_cat_convolution_15 --------------------------
	.section	.nv.constant0.triton_poi_fused_cat_convolution_15,"a",@progbits
	.sectionflags	@""
	.align	4
.nv.constant0.triton_poi_fused_cat_convolution_15:
	.zero		616
